//
// Generated by NVIDIA NVVM Compiler
//
// Compiler Build ID: CL-36424714
// Cuda compilation tools, release 13.0, V13.0.88
// Based on NVVM 20.0.0
//

.version 9.0
.target sm_100
.address_size 64

	// .globl	_Z6vecAddPfS_

.visible .entry _Z6vecAddPfS_(
	.param .u64 .ptr .align 1 _Z6vecAddPfS__param_0,
	.param .u64 .ptr .align 1 _Z6vecAddPfS__param_1
)
{
	.reg .b32 	%r<5>;
	.reg .b32 	%f<3>;
	.reg .b64 	%rd<8>;

	ld.param.u64 	%rd1, [_Z6vecAddPfS__param_0];
	ld.param.u64 	%rd2, [_Z6vecAddPfS__param_1];
	cvta.to.global.u64 	%rd3, %rd2;
	cvta.to.global.u64 	%rd4, %rd1;
	mov.u32 	%r1, %ntid.x;
	mov.u32 	%r2, %ctaid.x;
	mov.u32 	%r3, %tid.x;
	mad.lo.s32 	%r4, %r1, %r2, %r3;
	mul.wide.s32 	%rd5, %r4, 4;
	add.s64 	%rd6, %rd4, %rd5;
	ld.global.f32 	%f1, [%rd6];
	add.s64 	%rd7, %rd3, %rd5;
	fma.rn.f32 	%f2, %f1, 0f3F9D70A4, 0f4015C28F;
	st.global.f32 	[%rd7], %f2;
	ret;

}


// ===== COMPILED SASS (sm_100) =====

	.target	sm_100

	.elftype	@"ET_EXEC"


//--------------------- .note.nv.tkinfo           --------------------------
	.section	.note.nv.tkinfo,"",@"SHT_NOTE"
	.sectionflags	@"SHF_NOTE_NV_TKINFO"
	.tkinfo
        /*0018*/ 	.word	0x00000002
        /*0030*/ 	.string	""
        /*0030*/ 	.string	"ptxas"
        /*0030*/ 	.string	"Cuda compilation tools, release 13.0, V13.0.88"
        /*0030*/ 	.string	"Build cuda_13.0.r13.0/compiler.36424714_0"
        /*0030*/ 	.string	"-arch sm_100 -m 64 "



//--------------------- .note.nv.cuinfo           --------------------------
	.section	.note.nv.cuinfo,"",@"SHT_NOTE"
	.sectionflags	@"SHF_NOTE_NV_CUINFO"
        /*0018*/ 	.short	0x0002
        /*001a*/ 	.short	0x0064
        /*001c*/ 	.short	0x0082
	.zero		2


//--------------------- .nv.info                  --------------------------
	.section	.nv.info,"",@"SHT_CUDA_INFO"
	.align	4


	//----- nvinfo : EIATTR_REGCOUNT
	.align		4
        /*0000*/ 	.byte	0x04, 0x2f
        /*0002*/ 	.short	(.L_1 - .L_0)
	.align		4
.L_0:
        /*0004*/ 	.word	index@(_Z6vecAddPfS_)
        /*0008*/ 	.word	0x0000000c


	//----- nvinfo : EIATTR_FRAME_SIZE
	.align		4
.L_1:
        /*000c*/ 	.byte	0x04, 0x11
        /*000e*/ 	.short	(.L_3 - .L_2)
	.align		4
.L_2:
        /*0010*/ 	.word	index@(_Z6vecAddPfS_)
        /*0014*/ 	.word	0x00000000


	//----- nvinfo : EIATTR_MIN_STACK_SIZE
	.align		4
.L_3:
        /*0018*/ 	.byte	0x04, 0x12
        /*001a*/ 	.short	(.L_5 - .L_4)
	.align		4
.L_4:
        /*001c*/ 	.word	index@(_Z6vecAddPfS_)
        /*0020*/ 	.word	0x00000000
.L_5:


//--------------------- .nv.compat                --------------------------
	.section	.nv.compat,"",@"SHT_CUDA_COMPAT_INFO"
	.align	4
        /*0000*/ 	.byte	0x02, 0x09, 0x00, 0x00, 0x02, 0x02, 0x01, 0x00, 0x02, 0x05, 0x05, 0x00, 0x03, 0x07, 0x01, 0x01
        /*0010*/ 	.byte	0x02, 0x03, 0x00, 0x00, 0x02, 0x06, 0x01, 0x00, 0x04, 0x0b, 0x08, 0x00, 0x09, 0x00, 0x00, 0x00
        /*0020*/ 	.byte	0x00, 0x00, 0x00, 0x00


//--------------------- .nv.info._Z6vecAddPfS_    --------------------------
	.section	.nv.info._Z6vecAddPfS_,"",@"SHT_CUDA_INFO"
	.sectionflags	@""
	.align	4


	//----- nvinfo : EIATTR_CUDA_API_VERSION
	.align		4
        /*0000*/ 	.byte	0x04, 0x37
        /*0002*/ 	.short	(.L_7 - .L_6)
.L_6:
        /*0004*/ 	.word	0x00000082


	//----- nvinfo : EIATTR_KPARAM_INFO
	.align		4
.L_7:
        /*0008*/ 	.byte	0x04, 0x17
        /*000a*/ 	.short	(.L_9 - .L_8)
.L_8:
        /*000c*/ 	.word	0x00000000
        /*0010*/ 	.short	0x0001
        /*0012*/ 	.short	0x0008
        /*0014*/ 	.byte	0x00, 0xf5, 0x21, 0x00


	//----- nvinfo : EIATTR_KPARAM_INFO
	.align		4
.L_9:
        /*0018*/ 	.byte	0x04, 0x17
        /*001a*/ 	.short	(.L_11 - .L_10)
.L_10:
        /*001c*/ 	.word	0x00000000
        /*0020*/ 	.short	0x0000
        /*0022*/ 	.short	0x0000
        /*0024*/ 	.byte	0x00, 0xf5, 0x21, 0x00


	//----- nvinfo : EIATTR_SPARSE_MMA_MASK
	.align		4
.L_11:
        /*0028*/ 	.byte	0x03, 0x50
        /*002a*/ 	.short	0x0000


	//----- nvinfo : EIATTR_MAXREG_COUNT
	.align		4
        /*002c*/ 	.byte	0x03, 0x1b
        /*002e*/ 	.short	0x00ff


	//----- nvinfo : EIATTR_MERCURY_ISA_VERSION
	.align		4
        /*0030*/ 	.byte	0x03, 0x5f
        /*0032*/ 	.short	0x0101


	//----- nvinfo : EIATTR_VRC_CTA_INIT_COUNT
	.align		4
        /*0034*/ 	.byte	0x02, 0x4a
	.zero		1
	.zero		1


	//----- nvinfo : EIATTR_EXIT_INSTR_OFFSETS
	.align		4
        /*0038*/ 	.byte	0x04, 0x1c
        /*003a*/ 	.short	(.L_13 - .L_12)


	//   ....[0]....
.L_12:
        /*003c*/ 	.word	0x000000e0


	//----- nvinfo : EIATTR_CBANK_PARAM_SIZE
	.align		4
.L_13:
        /*0040*/ 	.byte	0x03, 0x19
        /*0042*/ 	.short	0x0010


	//----- nvinfo : EIATTR_PARAM_CBANK
	.align		4
        /*0044*/ 	.byte	0x04, 0x0a
        /*0046*/ 	.short	(.L_15 - .L_14)
	.align		4
.L_14:
        /*0048*/ 	.word	index@(.nv.constant0._Z6vecAddPfS_)
        /*004c*/ 	.short	0x0380
        /*004e*/ 	.short	0x0010


	//----- nvinfo : EIATTR_SW_WAR
	.align		4
.L_15:
        /*0050*/ 	.byte	0x04, 0x36
        /*0052*/ 	.short	(.L_17 - .L_16)
.L_16:
        /*0054*/ 	.word	0x00000008
.L_17:


//--------------------- .nv.callgraph             --------------------------
	.section	.nv.callgraph,"",@"SHT_CUDA_CALLGRAPH"
	.align	4
	.sectionentsize	8
	.align		4
        /*0000*/ 	.word	0x00000000
	.align		4
        /*0004*/ 	.word	0xffffffff
	.align		4
        /*0008*/ 	.word	0x00000000
	.align		4
        /*000c*/ 	.word	0xfffffffe
	.align		4
        /*0010*/ 	.word	0x00000000
	.align		4
        /*0014*/ 	.word	0xfffffffd
	.align		4
        /*0018*/ 	.word	0x00000000
	.align		4
        /*001c*/ 	.word	0xfffffffc


//--------------------- .text._Z6vecAddPfS_       --------------------------
	.section	.text._Z6vecAddPfS_,"ax",@progbits
	.align	128
        .global         _Z6vecAddPfS_
        .type           _Z6vecAddPfS_,@function
        .size           _Z6vecAddPfS_,(.L_x_1 - _Z6vecAddPfS_)
        .other          _Z6vecAddPfS_,@"STO_CUDA_ENTRY STV_DEFAULT"
_Z6vecAddPfS_:
.text._Z6vecAddPfS_:
[----:B------:R-:W-:Y:S01]  /*0000*/  LDC R1, c[0x0][0x37c] ;  /* 0x0000df00ff017b82 */ /* 0x000fe20000000800 */
[----:B------:R-:W0:Y:S07]  /*0010*/  S2R R7, SR_CTAID.X ;  /* 0x0000000000077919 */ /* 0x000e2e0000002500 */
[----:B------:R-:W1:Y:S01]  /*0020*/  LDC.64 R2, c[0x0][0x380] ;  /* 0x0000e000ff027b82 */ /* 0x000e620000000a00 */
[----:B------:R-:W0:Y:S01]  /*0030*/  LDCU UR6, c[0x0][0x360] ;  /* 0x00006c00ff0677ac */ /* 0x000e220008000800 */
[----:B------:R-:W0:Y:S01]  /*0040*/  S2R R0, SR_TID.X ;  /* 0x0000000000007919 */ /* 0x000e220000002100 */
[----:B------:R-:W2:Y:S05]  /*0050*/  LDCU.64 UR4, c[0x0][0x358] ;  /* 0x00006b00ff0477ac */ /* 0x000eaa0008000a00 */
[----:B------:R-:W3:Y:S01]  /*0060*/  LDC.64 R4, c[0x0][0x388] ;  /* 0x0000e200ff047b82 */ /* 0x000ee20000000a00 */
[----:B0-----:R-:W-:-:S04]  /*0070*/  IMAD R7, R7, UR6, R0 ;  /* 0x0000000607077c24 */ /* 0x001fc8000f8e0200 */
[----:B-1----:R-:W-:-:S06]  /*0080*/  IMAD.WIDE R2, R7, 0x4, R2 ;  /* 0x0000000407027825 */ /* 0x002fcc00078e0202 */
[----:B--2---:R-:W2:Y:S01]  /*0090*/  LDG.E R2, desc[UR4][R2.64] ;  /* 0x0000000402027981 */ /* 0x004ea2000c1e1900 */
[----:B------:R-:W-:Y:S02]  /*00a0*/  HFMA2 R9, -RZ, RZ, 1.9033203125, 9504 ;  /* 0x3f9d70a4ff097431 */ /* 0x000fe400000001ff */
[----:B---3--:R-:W-:-:S04]  /*00b0*/  IMAD.WIDE R4, R7, 0x4, R4 ;  /* 0x0000000407047825 */ /* 0x008fc800078e0204 */
[----:B--2---:R-:W-:-:S05]  /*00c0*/  FFMA R7, R2, R9, 2.3399999141693115234 ;  /* 0x4015c28f02077423 */ /* 0x004fca0000000009 */
[----:B------:R-:W-:Y:S01]  /*00d0*/  STG.E desc[UR4][R4.64], R7 ;  /* 0x0000000704007986 */ /* 0x000fe2000c101904 */
[----:B------:R-:W-:Y:S05]  /*00e0*/  EXIT ;  /* 0x000000000000794d */ /* 0x000fea0003800000 */
.L_x_0:
[----:B------:R-:W-:-:S00]  /*00f0*/  BRA `(.L_x_0) ;  /* 0xfffffffc00fc7947 */ /* 0x000fc0000383ffff */
[----:B------:R-:W-:-:S00]  /*0100*/  NOP ;  /* 0x0000000000007918 */ /* 0x000fc00000000000 */
[----:B------:R-:W-:-:S00]  /*0110*/  NOP ;  /* 0x0000000000007918 */ /* 0x000fc00000000000 */
[----:B------:R-:W-:-:S00]  /*0120*/  NOP ;  /* 0x0000000000007918 */ /* 0x000fc00000000000 */
[----:B------:R-:W-:-:S00]  /*0130*/  NOP ;  /* 0x0000000000007918 */ /* 0x000fc00000000000 */
[----:B------:R-:W-:-:S00]  /*0140*/  NOP ;  /* 0x0000000000007918 */ /* 0x000fc00000000000 */
[----:B------:R-:W-:-:S00]  /*0150*/  NOP ;  /* 0x0000000000007918 */ /* 0x000fc00000000000 */
[----:B------:R-:W-:-:S00]  /*0160*/  NOP ;  /* 0x0000000000007918 */ /* 0x000fc00000000000 */
[----:B------:R-:W-:-:S00]  /*0170*/  NOP ;  /* 0x0000000000007918 */ /* 0x000fc00000000000 */
.L_x_1:


//--------------------- .nv.shared.reserved.0     --------------------------
	.section	.nv.shared.reserved.0,"aw",@nobits
	.weak		__nv_reservedSMEM_offset_0_alias
	.size		__nv_reservedSMEM_offset_0_alias, 0, 64
	.other		__nv_reservedSMEM_offset_0_alias,@"STO_CUDA_RESERVED_SHARED STV_DEFAULT"
__nv_reservedSMEM_offset_0_alias:
	.zero		0
	.zero		64


//--------------------- .nv.constant0._Z6vecAddPfS_ --------------------------
	.section	.nv.constant0._Z6vecAddPfS_,"a",@progbits
	.sectionflags	@""
	.align	4
.nv.constant0._Z6vecAddPfS_:
	.zero		912


//--------------------- SYMBOLS --------------------------

	.type		.nv.reservedSmem.offset0,@object
	.size		.nv.reservedSmem.offset0,0x4
